//
// Generated by NVIDIA NVVM Compiler
//
// Compiler Build ID: CL-36424714
// Cuda compilation tools, release 13.0, V13.0.88
// Based on NVVM 20.0.0
//

.version 9.0
.target sm_100
.address_size 64

	// .globl	_Z11add_vec_GPUPiS_S_m

.visible .entry _Z11add_vec_GPUPiS_S_m(
	.param .u64 .ptr .align 1 _Z11add_vec_GPUPiS_S_m_param_0,
	.param .u64 .ptr .align 1 _Z11add_vec_GPUPiS_S_m_param_1,
	.param .u64 .ptr .align 1 _Z11add_vec_GPUPiS_S_m_param_2,
	.param .u64 _Z11add_vec_GPUPiS_S_m_param_3
)
{
	.reg .pred 	%p<3>;
	.reg .b32 	%r<13>;
	.reg .b64 	%rd<16>;

	ld.param.u64 	%rd7, [_Z11add_vec_GPUPiS_S_m_param_0];
	ld.param.u64 	%rd8, [_Z11add_vec_GPUPiS_S_m_param_1];
	ld.param.u64 	%rd9, [_Z11add_vec_GPUPiS_S_m_param_2];
	ld.param.u64 	%rd10, [_Z11add_vec_GPUPiS_S_m_param_3];
	mov.u32 	%r6, %tid.x;
	mov.u32 	%r7, %ctaid.x;
	mov.u32 	%r1, %ntid.x;
	mad.lo.s32 	%r12, %r7, %r1, %r6;
	cvt.s64.s32 	%rd15, %r12;
	setp.le.u64 	%p1, %rd10, %rd15;
	@%p1 bra 	$L__BB0_3;
	mov.u32 	%r8, %nctaid.x;
	mul.lo.s32 	%r3, %r8, %r1;
	cvta.to.global.u64 	%rd2, %rd7;
	cvta.to.global.u64 	%rd3, %rd8;
	cvta.to.global.u64 	%rd4, %rd9;
$L__BB0_2:
	shl.b64 	%rd11, %rd15, 2;
	add.s64 	%rd12, %rd2, %rd11;
	ld.global.u32 	%r9, [%rd12];
	add.s64 	%rd13, %rd3, %rd11;
	ld.global.u32 	%r10, [%rd13];
	add.s32 	%r11, %r10, %r9;
	add.s64 	%rd14, %rd4, %rd11;
	st.global.u32 	[%rd14], %r11;
	add.s32 	%r12, %r12, %r3;
	cvt.s64.s32 	%rd15, %r12;
	setp.gt.u64 	%p2, %rd10, %rd15;
	@%p2 bra 	$L__BB0_2;
$L__BB0_3:
	ret;

}


// ===== COMPILED SASS (sm_100) =====

	.target	sm_100

	.elftype	@"ET_EXEC"


//--------------------- .note.nv.tkinfo           --------------------------
	.section	.note.nv.tkinfo,"",@"SHT_NOTE"
	.sectionflags	@"SHF_NOTE_NV_TKINFO"
	.tkinfo
        /*0018*/ 	.word	0x00000002
        /*0030*/ 	.string	""
        /*0030*/ 	.string	"ptxas"
        /*0030*/ 	.string	"Cuda compilation tools, release 13.0, V13.0.88"
        /*0030*/ 	.string	"Build cuda_13.0.r13.0/compiler.36424714_0"
        /*0030*/ 	.string	"-arch sm_100 -m 64 "



//--------------------- .note.nv.cuinfo           --------------------------
	.section	.note.nv.cuinfo,"",@"SHT_NOTE"
	.sectionflags	@"SHF_NOTE_NV_CUINFO"
        /*0018*/ 	.short	0x0002
        /*001a*/ 	.short	0x0064
        /*001c*/ 	.short	0x0082
	.zero		2


//--------------------- .nv.info                  --------------------------
	.section	.nv.info,"",@"SHT_CUDA_INFO"
	.align	4


	//----- nvinfo : EIATTR_REGCOUNT
	.align		4
        /*0000*/ 	.byte	0x04, 0x2f
        /*0002*/ 	.short	(.L_1 - .L_0)
	.align		4
.L_0:
        /*0004*/ 	.word	index@(_Z11add_vec_GPUPiS_S_m)
        /*0008*/ 	.word	0x00000010


	//----- nvinfo : EIATTR_FRAME_SIZE
	.align		4
.L_1:
        /*000c*/ 	.byte	0x04, 0x11
        /*000e*/ 	.short	(.L_3 - .L_2)
	.align		4
.L_2:
        /*0010*/ 	.word	index@(_Z11add_vec_GPUPiS_S_m)
        /*0014*/ 	.word	0x00000000


	//----- nvinfo : EIATTR_MIN_STACK_SIZE
	.align		4
.L_3:
        /*0018*/ 	.byte	0x04, 0x12
        /*001a*/ 	.short	(.L_5 - .L_4)
	.align		4
.L_4:
        /*001c*/ 	.word	index@(_Z11add_vec_GPUPiS_S_m)
        /*0020*/ 	.word	0x00000000
.L_5:


//--------------------- .nv.compat                --------------------------
	.section	.nv.compat,"",@"SHT_CUDA_COMPAT_INFO"
	.align	4
        /*0000*/ 	.byte	0x02, 0x09, 0x00, 0x00, 0x02, 0x02, 0x01, 0x00, 0x02, 0x05, 0x05, 0x00, 0x03, 0x07, 0x01, 0x01
        /*0010*/ 	.byte	0x02, 0x03, 0x00, 0x00, 0x02, 0x06, 0x01, 0x00, 0x04, 0x0b, 0x08, 0x00, 0x09, 0x00, 0x00, 0x00
        /*0020*/ 	.byte	0x00, 0x00, 0x00, 0x00


//--------------------- .nv.info._Z11add_vec_GPUPiS_S_m --------------------------
	.section	.nv.info._Z11add_vec_GPUPiS_S_m,"",@"SHT_CUDA_INFO"
	.sectionflags	@""
	.align	4


	//----- nvinfo : EIATTR_CUDA_API_VERSION
	.align		4
        /*0000*/ 	.byte	0x04, 0x37
        /*0002*/ 	.short	(.L_7 - .L_6)
.L_6:
        /*0004*/ 	.word	0x00000082


	//----- nvinfo : EIATTR_KPARAM_INFO
	.align		4
.L_7:
        /*0008*/ 	.byte	0x04, 0x17
        /*000a*/ 	.short	(.L_9 - .L_8)
.L_8:
        /*000c*/ 	.word	0x00000000
        /*0010*/ 	.short	0x0003
        /*0012*/ 	.short	0x0018
        /*0014*/ 	.byte	0x00, 0xf0, 0x21, 0x00


	//----- nvinfo : EIATTR_KPARAM_INFO
	.align		4
.L_9:
        /*0018*/ 	.byte	0x04, 0x17
        /*001a*/ 	.short	(.L_11 - .L_10)
.L_10:
        /*001c*/ 	.word	0x00000000
        /*0020*/ 	.short	0x0002
        /*0022*/ 	.short	0x0010
        /*0024*/ 	.byte	0x00, 0xf5, 0x21, 0x00


	//----- nvinfo : EIATTR_KPARAM_INFO
	.align		4
.L_11:
        /*0028*/ 	.byte	0x04, 0x17
        /*002a*/ 	.short	(.L_13 - .L_12)
.L_12:
        /*002c*/ 	.word	0x00000000
        /*0030*/ 	.short	0x0001
        /*0032*/ 	.short	0x0008
        /*0034*/ 	.byte	0x00, 0xf5, 0x21, 0x00


	//----- nvinfo : EIATTR_KPARAM_INFO
	.align		4
.L_13:
        /*0038*/ 	.byte	0x04, 0x17
        /*003a*/ 	.short	(.L_15 - .L_14)
.L_14:
        /*003c*/ 	.word	0x00000000
        /*0040*/ 	.short	0x0000
        /*0042*/ 	.short	0x0000
        /*0044*/ 	.byte	0x00, 0xf5, 0x21, 0x00


	//----- nvinfo : EIATTR_SPARSE_MMA_MASK
	.align		4
.L_15:
        /*0048*/ 	.byte	0x03, 0x50
        /*004a*/ 	.short	0x0000


	//----- nvinfo : EIATTR_MAXREG_COUNT
	.align		4
        /*004c*/ 	.byte	0x03, 0x1b
        /*004e*/ 	.short	0x00ff


	//----- nvinfo : EIATTR_MERCURY_ISA_VERSION
	.align		4
        /*0050*/ 	.byte	0x03, 0x5f
        /*0052*/ 	.short	0x0101


	//----- nvinfo : EIATTR_VRC_CTA_INIT_COUNT
	.align		4
        /*0054*/ 	.byte	0x02, 0x4a
	.zero		1
	.zero		1


	//----- nvinfo : EIATTR_EXIT_INSTR_OFFSETS
	.align		4
        /*0058*/ 	.byte	0x04, 0x1c
        /*005a*/ 	.short	(.L_17 - .L_16)


	//   ....[0]....
.L_16:
        /*005c*/ 	.word	0x00000090


	//   ....[1]....
        /*0060*/ 	.word	0x00000230


	//----- nvinfo : EIATTR_CRS_STACK_SIZE
	.align		4
.L_17:
        /*0064*/ 	.byte	0x04, 0x1e
        /*0066*/ 	.short	(.L_19 - .L_18)
.L_18:
        /*0068*/ 	.word	0x00000000


	//----- nvinfo : EIATTR_CBANK_PARAM_SIZE
	.align		4
.L_19:
        /*006c*/ 	.byte	0x03, 0x19
        /*006e*/ 	.short	0x0020


	//----- nvinfo : EIATTR_PARAM_CBANK
	.align		4
        /*0070*/ 	.byte	0x04, 0x0a
        /*0072*/ 	.short	(.L_21 - .L_20)
	.align		4
.L_20:
        /*0074*/ 	.word	index@(.nv.constant0._Z11add_vec_GPUPiS_S_m)
        /*0078*/ 	.short	0x0380
        /*007a*/ 	.short	0x0020


	//----- nvinfo : EIATTR_SW_WAR
	.align		4
.L_21:
        /*007c*/ 	.byte	0x04, 0x36
        /*007e*/ 	.short	(.L_23 - .L_22)
.L_22:
        /*0080*/ 	.word	0x00000008
.L_23:


//--------------------- .nv.callgraph             --------------------------
	.section	.nv.callgraph,"",@"SHT_CUDA_CALLGRAPH"
	.align	4
	.sectionentsize	8
	.align		4
        /*0000*/ 	.word	0x00000000
	.align		4
        /*0004*/ 	.word	0xffffffff
	.align		4
        /*0008*/ 	.word	0x00000000
	.align		4
        /*000c*/ 	.word	0xfffffffe
	.align		4
        /*0010*/ 	.word	0x00000000
	.align		4
        /*0014*/ 	.word	0xfffffffd
	.align		4
        /*0018*/ 	.word	0x00000000
	.align		4
        /*001c*/ 	.word	0xfffffffc


//--------------------- .text._Z11add_vec_GPUPiS_S_m --------------------------
	.section	.text._Z11add_vec_GPUPiS_S_m,"ax",@progbits
	.align	128
        .global         _Z11add_vec_GPUPiS_S_m
        .type           _Z11add_vec_GPUPiS_S_m,@function
        .size           _Z11add_vec_GPUPiS_S_m,(.L_x_2 - _Z11add_vec_GPUPiS_S_m)
        .other          _Z11add_vec_GPUPiS_S_m,@"STO_CUDA_ENTRY STV_DEFAULT"
_Z11add_vec_GPUPiS_S_m:
.text._Z11add_vec_GPUPiS_S_m:
[----:B------:R-:W-:Y:S01]  /*0000*/  LDC R1, c[0x0][0x37c] ;  /* 0x0000df00ff017b82 */ /* 0x000fe20000000800 */
[----:B------:R-:W0:Y:S07]  /*0010*/  S2R R0, SR_TID.X ;  /* 0x0000000000007919 */ /* 0x000e2e0000002100 */
[----:B------:R-:W0:Y:S01]  /*0020*/  S2UR UR4, SR_CTAID.X ;  /* 0x00000000000479c3 */ /* 0x000e220000002500 */
[----:B------:R-:W1:Y:S07]  /*0030*/  LDCU.64 UR8, c[0x0][0x398] ;  /* 0x00007300ff0877ac */ /* 0x000e6e0008000a00 */
[----:B------:R-:W0:Y:S02]  /*0040*/  LDC R9, c[0x0][0x360] ;  /* 0x0000d800ff097b82 */ /* 0x000e240000000800 */
[----:B0-----:R-:W-:-:S05]  /*0050*/  IMAD R0, R9, UR4, R0 ;  /* 0x0000000409007c24 */ /* 0x001fca000f8e0200 */
[----:B-1----:R-:W-:Y:S02]  /*0060*/  ISETP.GE.U32.AND P0, PT, R0, UR8, PT ;  /* 0x0000000800007c0c */ /* 0x002fe4000bf06070 */
[----:B------:R-:W-:-:S04]  /*0070*/  SHF.R.S32.HI R2, RZ, 0x1f, R0 ;  /* 0x0000001fff027819 */ /* 0x000fc80000011400 */
[----:B------:R-:W-:-:S13]  /*0080*/  ISETP.GE.U32.AND.EX P0, PT, R2, UR9, PT, P0 ;  /* 0x0000000902007c0c */ /* 0x000fda000bf06100 */
[----:B------:R-:W-:Y:S05]  /*0090*/  @P0 EXIT ;  /* 0x000000000000094d */ /* 0x000fea0003800000 */
[----:B------:R-:W0:Y:S01]  /*00a0*/  LDCU UR4, c[0x0][0x370] ;  /* 0x00006e00ff0477ac */ /* 0x000e220008000800 */
[----:B------:R-:W-:Y:S02]  /*00b0*/  IMAD.MOV.U32 R13, RZ, RZ, R2 ;  /* 0x000000ffff0d7224 */ /* 0x000fe400078e0002 */
[----:B------:R-:W-:Y:S01]  /*00c0*/  IMAD.MOV.U32 R8, RZ, RZ, R0 ;  /* 0x000000ffff087224 */ /* 0x000fe200078e0000 */
[----:B------:R-:W1:Y:S01]  /*00d0*/  LDCU.64 UR6, c[0x0][0x358] ;  /* 0x00006b00ff0677ac */ /* 0x000e620008000a00 */
[----:B------:R-:W2:Y:S01]  /*00e0*/  LDCU.64 UR10, c[0x0][0x390] ;  /* 0x00007200ff0a77ac */ /* 0x000ea20008000a00 */
[----:B------:R-:W3:Y:S01]  /*00f0*/  LDCU.128 UR12, c[0x0][0x380] ;  /* 0x00007000ff0c77ac */ /* 0x000ee20008000c00 */
[----:B0-----:R-:W-:-:S07]  /*0100*/  IMAD R9, R9, UR4, RZ ;  /* 0x0000000409097c24 */ /* 0x001fce000f8e02ff */
.L_x_0:
[C---:B0-----:R-:W-:Y:S01]  /*0110*/  IMAD.SHL.U32 R6, R8.reuse, 0x4, RZ ;  /* 0x0000000408067824 */ /* 0x041fe200078e00ff */
[----:B------:R-:W-:-:S04]  /*0120*/  SHF.L.U64.HI R7, R8, 0x2, R13 ;  /* 0x0000000208077819 */ /* 0x000fc8000001020d */
[C---:B---3--:R-:W-:Y:S02]  /*0130*/  IADD3 R4, P1, PT, R6.reuse, UR14, RZ ;  /* 0x0000000e06047c10 */ /* 0x048fe4000ff3e0ff */
[----:B------:R-:W-:Y:S02]  /*0140*/  IADD3 R2, P0, PT, R6, UR12, RZ ;  /* 0x0000000c06027c10 */ /* 0x000fe4000ff1e0ff */
[C---:B------:R-:W-:Y:S02]  /*0150*/  IADD3.X R5, PT, PT, R7.reuse, UR15, RZ, P1, !PT ;  /* 0x0000000f07057c10 */ /* 0x040fe40008ffe4ff */
[----:B------:R-:W-:-:S04]  /*0160*/  IADD3.X R3, PT, PT, R7, UR13, RZ, P0, !PT ;  /* 0x0000000d07037c10 */ /* 0x000fc800087fe4ff */
[----:B-1----:R-:W3:Y:S04]  /*0170*/  LDG.E R5, desc[UR6][R4.64] ;  /* 0x0000000604057981 */ /* 0x002ee8000c1e1900 */
[----:B------:R-:W3:Y:S01]  /*0180*/  LDG.E R2, desc[UR6][R2.64] ;  /* 0x0000000602027981 */ /* 0x000ee2000c1e1900 */
[----:B--2---:R-:W-:Y:S01]  /*0190*/  IADD3 R6, P0, PT, R6, UR10, RZ ;  /* 0x0000000a06067c10 */ /* 0x004fe2000ff1e0ff */
[----:B------:R-:W-:-:S03]  /*01a0*/  IMAD.IADD R8, R9, 0x1, R0 ;  /* 0x0000000109087824 */ /* 0x000fc600078e0200 */
[----:B------:R-:W-:Y:S02]  /*01b0*/  IADD3.X R7, PT, PT, R7, UR11, RZ, P0, !PT ;  /* 0x0000000b07077c10 */ /* 0x000fe400087fe4ff */
[----:B------:R-:W-:Y:S02]  /*01c0*/  ISETP.GE.U32.AND P0, PT, R8, UR8, PT ;  /* 0x0000000808007c0c */ /* 0x000fe4000bf06070 */
[----:B------:R-:W-:-:S04]  /*01d0*/  SHF.R.S32.HI R13, RZ, 0x1f, R8 ;  /* 0x0000001fff0d7819 */ /* 0x000fc80000011408 */
[----:B------:R-:W-:Y:S01]  /*01e0*/  ISETP.GE.U32.AND.EX P0, PT, R13, UR9, PT, P0 ;  /* 0x000000090d007c0c */ /* 0x000fe2000bf06100 */
[----:B------:R-:W-:Y:S02]  /*01f0*/  IMAD.MOV.U32 R0, RZ, RZ, R8 ;  /* 0x000000ffff007224 */ /* 0x000fe400078e0008 */
[----:B---3--:R-:W-:-:S05]  /*0200*/  IMAD.IADD R11, R2, 0x1, R5 ;  /* 0x00000001020b7824 */ /* 0x008fca00078e0205 */
[----:B------:R0:W-:Y:S05]  /*0210*/  STG.E desc[UR6][R6.64], R11 ;  /* 0x0000000b06007986 */ /* 0x0001ea000c101906 */
[----:B------:R-:W-:Y:S05]  /*0220*/  @!P0 BRA `(.L_x_0) ;  /* 0xfffffffc00b88947 */ /* 0x000fea000383ffff */
[----:B------:R-:W-:Y:S05]  /*0230*/  EXIT ;  /* 0x000000000000794d */ /* 0x000fea0003800000 */
.L_x_1:
[----:B------:R-:W-:-:S00]  /*0240*/  BRA `(.L_x_1) ;  /* 0xfffffffc00fc7947 */ /* 0x000fc0000383ffff */
[----:B------:R-:W-:-:S00]  /*0250*/  NOP ;  /* 0x0000000000007918 */ /* 0x000fc00000000000 */
        /* <DEDUP_REMOVED lines=10> */
.L_x_2:


//--------------------- .nv.shared.reserved.0     --------------------------
	.section	.nv.shared.reserved.0,"aw",@nobits
	.weak		__nv_reservedSMEM_offset_0_alias
	.size		__nv_reservedSMEM_offset_0_alias, 0, 64
	.other		__nv_reservedSMEM_offset_0_alias,@"STO_CUDA_RESERVED_SHARED STV_DEFAULT"
__nv_reservedSMEM_offset_0_alias:
	.zero		0
	.zero		64


//--------------------- .nv.constant0._Z11add_vec_GPUPiS_S_m --------------------------
	.section	.nv.constant0._Z11add_vec_GPUPiS_S_m,"a",@progbits
	.sectionflags	@""
	.align	4
.nv.constant0._Z11add_vec_GPUPiS_S_m:
	.zero		928


//--------------------- SYMBOLS --------------------------

	.type		.nv.reservedSmem.offset0,@object
	.size		.nv.reservedSmem.offset0,0x4
